//
// Generated by NVIDIA NVVM Compiler
//
// Compiler Build ID: CL-36424714
// Cuda compilation tools, release 13.0, V13.0.88
// Based on NVVM 20.0.0
//

.version 9.0
.target sm_100
.address_size 64

	// .globl	_Z13swiglu_kernelPfPKfi

.visible .entry _Z13swiglu_kernelPfPKfi(
	.param .u64 .ptr .align 1 _Z13swiglu_kernelPfPKfi_param_0,
	.param .u64 .ptr .align 1 _Z13swiglu_kernelPfPKfi_param_1,
	.param .u32 _Z13swiglu_kernelPfPKfi_param_2
)
{
	.reg .pred 	%p<2>;
	.reg .b32 	%r<8>;
	.reg .b32 	%f<17>;
	.reg .b64 	%rd<8>;

	ld.param.u64 	%rd1, [_Z13swiglu_kernelPfPKfi_param_0];
	ld.param.u64 	%rd2, [_Z13swiglu_kernelPfPKfi_param_1];
	ld.param.u32 	%r2, [_Z13swiglu_kernelPfPKfi_param_2];
	mov.u32 	%r3, %ctaid.x;
	mov.u32 	%r4, %ntid.x;
	mov.u32 	%r5, %tid.x;
	mad.lo.s32 	%r1, %r3, %r4, %r5;
	setp.ge.s32 	%p1, %r1, %r2;
	@%p1 bra 	$L__BB0_2;
	cvta.to.global.u64 	%rd3, %rd1;
	cvta.to.global.u64 	%rd4, %rd2;
	mul.wide.s32 	%rd5, %r1, 4;
	add.s64 	%rd6, %rd3, %rd5;
	ld.global.f32 	%f1, [%rd6];
	fma.rn.f32 	%f2, %f1, 0fBBBB989D, 0f3F000000;
	cvt.sat.f32.f32 	%f3, %f2;
	mov.f32 	%f4, 0f4B400001;
	mov.f32 	%f5, 0f437C0000;
	fma.rm.f32 	%f6, %f3, %f5, %f4;
	add.f32 	%f7, %f6, 0fCB40007F;
	neg.f32 	%f8, %f7;
	fma.rn.f32 	%f9, %f1, 0fBFB8AA3B, %f8;
	fma.rn.f32 	%f10, %f1, 0fB2A57060, %f9;
	mov.b32 	%r6, %f6;
	shl.b32 	%r7, %r6, 23;
	mov.b32 	%f11, %r7;
	ex2.approx.ftz.f32 	%f12, %f10;
	fma.rn.f32 	%f13, %f12, %f11, 0f3F800000;
	div.rn.f32 	%f14, %f1, %f13;
	add.s64 	%rd7, %rd4, %rd5;
	ld.global.f32 	%f15, [%rd7];
	mul.f32 	%f16, %f15, %f14;
	st.global.f32 	[%rd6], %f16;
$L__BB0_2:
	ret;

}


// ===== COMPILED SASS (sm_100) =====

	.target	sm_100

	.elftype	@"ET_EXEC"


//--------------------- .note.nv.tkinfo           --------------------------
	.section	.note.nv.tkinfo,"",@"SHT_NOTE"
	.sectionflags	@"SHF_NOTE_NV_TKINFO"
	.tkinfo
        /*0018*/ 	.word	0x00000002
        /*0030*/ 	.string	""
        /*0030*/ 	.string	"ptxas"
        /*0030*/ 	.string	"Cuda compilation tools, release 13.0, V13.0.88"
        /*0030*/ 	.string	"Build cuda_13.0.r13.0/compiler.36424714_0"
        /*0030*/ 	.string	"-arch sm_100 -m 64 "



//--------------------- .note.nv.cuinfo           --------------------------
	.section	.note.nv.cuinfo,"",@"SHT_NOTE"
	.sectionflags	@"SHF_NOTE_NV_CUINFO"
        /*0018*/ 	.short	0x0002
        /*001a*/ 	.short	0x0064
        /*001c*/ 	.short	0x0082
	.zero		2


//--------------------- .nv.info                  --------------------------
	.section	.nv.info,"",@"SHT_CUDA_INFO"
	.align	4


	//----- nvinfo : EIATTR_REGCOUNT
	.align		4
        /*0000*/ 	.byte	0x04, 0x2f
        /*0002*/ 	.short	(.L_1 - .L_0)
	.align		4
.L_0:
        /*0004*/ 	.word	index@(_Z13swiglu_kernelPfPKfi)
        /*0008*/ 	.word	0x00000012


	//----- nvinfo : EIATTR_FRAME_SIZE
	.align		4
.L_1:
        /*000c*/ 	.byte	0x04, 0x11
        /*000e*/ 	.short	(.L_3 - .L_2)
	.align		4
.L_2:
        /*0010*/ 	.word	index@($__internal_0_$__cuda_sm3x_div_rn_noftz_f32_slowpath)
        /*0014*/ 	.word	0x00000000


	//----- nvinfo : EIATTR_FRAME_SIZE
	.align		4
.L_3:
        /*0018*/ 	.byte	0x04, 0x11
        /*001a*/ 	.short	(.L_5 - .L_4)
	.align		4
.L_4:
        /*001c*/ 	.word	index@(_Z13swiglu_kernelPfPKfi)
        /*0020*/ 	.word	0x00000000


	//----- nvinfo : EIATTR_MIN_STACK_SIZE
	.align		4
.L_5:
        /*0024*/ 	.byte	0x04, 0x12
        /*0026*/ 	.short	(.L_7 - .L_6)
	.align		4
.L_6:
        /*0028*/ 	.word	index@(_Z13swiglu_kernelPfPKfi)
        /*002c*/ 	.word	0x00000000
.L_7:


//--------------------- .nv.compat                --------------------------
	.section	.nv.compat,"",@"SHT_CUDA_COMPAT_INFO"
	.align	4
        /*0000*/ 	.byte	0x02, 0x09, 0x00, 0x00, 0x02, 0x02, 0x01, 0x00, 0x02, 0x05, 0x05, 0x00, 0x03, 0x07, 0x01, 0x01
        /*0010*/ 	.byte	0x02, 0x03, 0x00, 0x00, 0x02, 0x06, 0x01, 0x00, 0x04, 0x0b, 0x08, 0x00, 0x01, 0x00, 0x00, 0x00
        /*0020*/ 	.byte	0x00, 0x00, 0x00, 0x00


//--------------------- .nv.info._Z13swiglu_kernelPfPKfi --------------------------
	.section	.nv.info._Z13swiglu_kernelPfPKfi,"",@"SHT_CUDA_INFO"
	.sectionflags	@""
	.align	4


	//----- nvinfo : EIATTR_CUDA_API_VERSION
	.align		4
        /*0000*/ 	.byte	0x04, 0x37
        /*0002*/ 	.short	(.L_9 - .L_8)
.L_8:
        /*0004*/ 	.word	0x00000082


	//----- nvinfo : EIATTR_KPARAM_INFO
	.align		4
.L_9:
        /*0008*/ 	.byte	0x04, 0x17
        /*000a*/ 	.short	(.L_11 - .L_10)
.L_10:
        /*000c*/ 	.word	0x00000000
        /*0010*/ 	.short	0x0002
        /*0012*/ 	.short	0x0010
        /*0014*/ 	.byte	0x00, 0xf0, 0x11, 0x00


	//----- nvinfo : EIATTR_KPARAM_INFO
	.align		4
.L_11:
        /*0018*/ 	.byte	0x04, 0x17
        /*001a*/ 	.short	(.L_13 - .L_12)
.L_12:
        /*001c*/ 	.word	0x00000000
        /*0020*/ 	.short	0x0001
        /*0022*/ 	.short	0x0008
        /*0024*/ 	.byte	0x00, 0xf5, 0x21, 0x00


	//----- nvinfo : EIATTR_KPARAM_INFO
	.align		4
.L_13:
        /*0028*/ 	.byte	0x04, 0x17
        /*002a*/ 	.short	(.L_15 - .L_14)
.L_14:
        /*002c*/ 	.word	0x00000000
        /*0030*/ 	.short	0x0000
        /*0032*/ 	.short	0x0000
        /*0034*/ 	.byte	0x00, 0xf5, 0x21, 0x00


	//----- nvinfo : EIATTR_SPARSE_MMA_MASK
	.align		4
.L_15:
        /*0038*/ 	.byte	0x03, 0x50
        /*003a*/ 	.short	0x0000


	//----- nvinfo : EIATTR_MAXREG_COUNT
	.align		4
        /*003c*/ 	.byte	0x03, 0x1b
        /*003e*/ 	.short	0x00ff


	//----- nvinfo : EIATTR_MERCURY_ISA_VERSION
	.align		4
        /*0040*/ 	.byte	0x03, 0x5f
        /*0042*/ 	.short	0x0101


	//----- nvinfo : EIATTR_VRC_CTA_INIT_COUNT
	.align		4
        /*0044*/ 	.byte	0x02, 0x4a
	.zero		1
	.zero		1


	//----- nvinfo : EIATTR_EXIT_INSTR_OFFSETS
	.align		4
        /*0048*/ 	.byte	0x04, 0x1c
        /*004a*/ 	.short	(.L_17 - .L_16)


	//   ....[0]....
.L_16:
        /*004c*/ 	.word	0x00000070


	//   ....[1]....
        /*0050*/ 	.word	0x00000280


	//----- nvinfo : EIATTR_CRS_STACK_SIZE
	.align		4
.L_17:
        /*0054*/ 	.byte	0x04, 0x1e
        /*0056*/ 	.short	(.L_19 - .L_18)
.L_18:
        /*0058*/ 	.word	0x00000000


	//----- nvinfo : EIATTR_CBANK_PARAM_SIZE
	.align		4
.L_19:
        /*005c*/ 	.byte	0x03, 0x19
        /*005e*/ 	.short	0x0014


	//----- nvinfo : EIATTR_PARAM_CBANK
	.align		4
        /*0060*/ 	.byte	0x04, 0x0a
        /*0062*/ 	.short	(.L_21 - .L_20)
	.align		4
.L_20:
        /*0064*/ 	.word	index@(.nv.constant0._Z13swiglu_kernelPfPKfi)
        /*0068*/ 	.short	0x0380
        /*006a*/ 	.short	0x0014


	//----- nvinfo : EIATTR_SW_WAR
	.align		4
.L_21:
        /*006c*/ 	.byte	0x04, 0x36
        /*006e*/ 	.short	(.L_23 - .L_22)
.L_22:
        /*0070*/ 	.word	0x00000008
.L_23:


//--------------------- .nv.callgraph             --------------------------
	.section	.nv.callgraph,"",@"SHT_CUDA_CALLGRAPH"
	.align	4
	.sectionentsize	8
	.align		4
        /*0000*/ 	.word	0x00000000
	.align		4
        /*0004*/ 	.word	0xffffffff
	.align		4
        /*0008*/ 	.word	0x00000000
	.align		4
        /*000c*/ 	.word	0xfffffffe
	.align		4
        /*0010*/ 	.word	0x00000000
	.align		4
        /*0014*/ 	.word	0xfffffffd
	.align		4
        /*0018*/ 	.word	0x00000000
	.align		4
        /*001c*/ 	.word	0xfffffffc


//--------------------- .text._Z13swiglu_kernelPfPKfi --------------------------
	.section	.text._Z13swiglu_kernelPfPKfi,"ax",@progbits
	.align	128
        .global         _Z13swiglu_kernelPfPKfi
        .type           _Z13swiglu_kernelPfPKfi,@function
        .size           _Z13swiglu_kernelPfPKfi,(.L_x_14 - _Z13swiglu_kernelPfPKfi)
        .other          _Z13swiglu_kernelPfPKfi,@"STO_CUDA_ENTRY STV_DEFAULT"
_Z13swiglu_kernelPfPKfi:
.text._Z13swiglu_kernelPfPKfi:
[----:B------:R-:W-:Y:S01]  /*0000*/  LDC R1, c[0x0][0x37c] ;  /* 0x0000df00ff017b82 */ /* 0x000fe20000000800 */
[----:B------:R-:W0:Y:S07]  /*0010*/  S2R R3, SR_TID.X ;  /* 0x0000000000037919 */ /* 0x000e2e0000002100 */
[----:B------:R-:W0:Y:S01]  /*0020*/  S2UR UR4, SR_CTAID.X ;  /* 0x00000000000479c3 */ /* 0x000e220000002500 */
[----:B------:R-:W1:Y:S07]  /*0030*/  LDCU UR5, c[0x0][0x390] ;  /* 0x00007200ff0577ac */ /* 0x000e6e0008000800 */
[----:B------:R-:W0:Y:S02]  /*0040*/  LDC R2, c[0x0][0x360] ;  /* 0x0000d800ff027b82 */ /* 0x000e240000000800 */
[----:B0-----:R-:W-:-:S05]  /*0050*/  IMAD R2, R2, UR4, R3 ;  /* 0x0000000402027c24 */ /* 0x001fca000f8e0203 */
[----:B-1----:R-:W-:-:S13]  /*0060*/  ISETP.GE.AND P0, PT, R2, UR5, PT ;  /* 0x0000000502007c0c */ /* 0x002fda000bf06270 */
[----:B------:R-:W-:Y:S05]  /*0070*/  @P0 EXIT ;  /* 0x000000000000094d */ /* 0x000fea0003800000 */
[----:B------:R-:W0:Y:S01]  /*0080*/  LDC.64 R4, c[0x0][0x380] ;  /* 0x0000e000ff047b82 */ /* 0x000e220000000a00 */
[----:B------:R-:W1:Y:S01]  /*0090*/  LDCU.64 UR4, c[0x0][0x358] ;  /* 0x00006b00ff0477ac */ /* 0x000e620008000a00 */
[----:B0-----:R-:W-:-:S05]  /*00a0*/  IMAD.WIDE R4, R2, 0x4, R4 ;  /* 0x0000000402047825 */ /* 0x001fca00078e0204 */
[----:B-1----:R-:W2:Y:S01]  /*00b0*/  LDG.E R0, desc[UR4][R4.64] ;  /* 0x0000000404007981 */ /* 0x002ea2000c1e1900 */
[----:B------:R-:W-:Y:S01]  /*00c0*/  IMAD.MOV.U32 R3, RZ, RZ, 0x3bbb989d ;  /* 0x3bbb989dff037424 */ /* 0x000fe200078e00ff */
[----:B------:R-:W-:Y:S01]  /*00d0*/  BSSY.RECONVERGENT B0, `(.L_x_0) ;  /* 0x0000015000007945 */ /* 0x000fe20003800200 */
[----:B------:R-:W-:Y:S02]  /*00e0*/  IMAD.MOV.U32 R6, RZ, RZ, 0x437c0000 ;  /* 0x437c0000ff067424 */ /* 0x000fe400078e00ff */
[----:B--2---:R-:W-:-:S04]  /*00f0*/  FFMA.SAT R3, R0, -R3, 0.5 ;  /* 0x3f00000000037423 */ /* 0x004fc80000002803 */
[----:B------:R-:W-:-:S04]  /*0100*/  FFMA.RM R3, R3, R6, 12582913 ;  /* 0x4b40000103037423 */ /* 0x000fc80000004006 */
[C---:B------:R-:W-:Y:S01]  /*0110*/  FADD R7, R3.reuse, -12583039 ;  /* 0xcb40007f03077421 */ /* 0x040fe20000000000 */
[----:B------:R-:W-:-:S03]  /*0120*/  IMAD.SHL.U32 R3, R3, 0x800000, RZ ;  /* 0x0080000003037824 */ /* 0x000fc600078e00ff */
[----:B------:R-:W-:-:S04]  /*0130*/  FFMA R7, R0, -1.4426950216293334961, -R7 ;  /* 0xbfb8aa3b00077823 */ /* 0x000fc80000000807 */
[----:B------:R-:W-:-:S04]  /*0140*/  FFMA R7, R0, -1.925963033500011079e-08, R7 ;  /* 0xb2a5706000077823 */ /* 0x000fc80000000007 */
[----:B------:R-:W0:Y:S02]  /*0150*/  MUFU.EX2 R6, R7 ;  /* 0x0000000700067308 */ /* 0x000e240000000800 */
[----:B0-----:R-:W-:-:S06]  /*0160*/  FFMA R3, R3, R6, 1 ;  /* 0x3f80000003037423 */ /* 0x001fcc0000000006 */
[----:B------:R-:W0:Y:S08]  /*0170*/  MUFU.RCP R6, R3 ;  /* 0x0000000300067308 */ /* 0x000e300000001000 */
[----:B------:R-:W1:Y:S01]  /*0180*/  FCHK P0, R0, R3 ;  /* 0x0000000300007302 */ /* 0x000e620000000000 */
[----:B0-----:R-:W-:-:S04]  /*0190*/  FFMA R9, -R3, R6, 1 ;  /* 0x3f80000003097423 */ /* 0x001fc80000000106 */
[----:B------:R-:W-:-:S04]  /*01a0*/  FFMA R9, R6, R9, R6 ;  /* 0x0000000906097223 */ /* 0x000fc80000000006 */
[----:B------:R-:W-:-:S04]  /*01b0*/  FFMA R6, R0, R9, RZ ;  /* 0x0000000900067223 */ /* 0x000fc800000000ff */
[----:B------:R-:W-:-:S04]  /*01c0*/  FFMA R8, -R3, R6, R0 ;  /* 0x0000000603087223 */ /* 0x000fc80000000100 */
[----:B------:R-:W-:Y:S01]  /*01d0*/  FFMA R8, R9, R8, R6 ;  /* 0x0000000809087223 */ /* 0x000fe20000000006 */
[----:B-1----:R-:W-:Y:S06]  /*01e0*/  @!P0 BRA `(.L_x_1) ;  /* 0x00000000000c8947 */ /* 0x002fec0003800000 */
[----:B------:R-:W-:-:S07]  /*01f0*/  MOV R6, 0x210 ;  /* 0x0000021000067802 */ /* 0x000fce0000000f00 */
[----:B------:R-:W-:Y:S05]  /*0200*/  CALL.REL.NOINC `($__internal_0_$__cuda_sm3x_div_rn_noftz_f32_slowpath) ;  /* 0x0000000000207944 */ /* 0x000fea0003c00000 */
[----:B------:R-:W-:-:S07]  /*0210*/  IMAD.MOV.U32 R8, RZ, RZ, R0 ;  /* 0x000000ffff087224 */ /* 0x000fce00078e0000 */
.L_x_1:
[----:B------:R-:W-:Y:S05]  /*0220*/  BSYNC.RECONVERGENT B0 ;  /* 0x0000000000007941 */ /* 0x000fea0003800200 */
.L_x_0:
[----:B------:R-:W0:Y:S02]  /*0230*/  LDC.64 R6, c[0x0][0x388] ;  /* 0x0000e200ff067b82 */ /* 0x000e240000000a00 */
[----:B0-----:R-:W-:-:S06]  /*0240*/  IMAD.WIDE R2, R2, 0x4, R6 ;  /* 0x0000000402027825 */ /* 0x001fcc00078e0206 */
[----:B------:R-:W2:Y:S02]  /*0250*/  LDG.E R3, desc[UR4][R2.64] ;  /* 0x0000000402037981 */ /* 0x000ea4000c1e1900 */
[----:B--2---:R-:W-:-:S05]  /*0260*/  FMUL R7, R3, R8 ;  /* 0x0000000803077220 */ /* 0x004fca0000400000 */
[----:B------:R-:W-:Y:S01]  /*0270*/  STG.E desc[UR4][R4.64], R7 ;  /* 0x0000000704007986 */ /* 0x000fe2000c101904 */
[----:B------:R-:W-:Y:S05]  /*0280*/  EXIT ;  /* 0x000000000000794d */ /* 0x000fea0003800000 */
        .weak           $__internal_0_$__cuda_sm3x_div_rn_noftz_f32_slowpath
        .type           $__internal_0_$__cuda_sm3x_div_rn_noftz_f32_slowpath,@function
        .size           $__internal_0_$__cuda_sm3x_div_rn_noftz_f32_slowpath,(.L_x_14 - $__internal_0_$__cuda_sm3x_div_rn_noftz_f32_slowpath)
$__internal_0_$__cuda_sm3x_div_rn_noftz_f32_slowpath:
[--C-:B------:R-:W-:Y:S01]  /*0290*/  SHF.R.U32.HI R8, RZ, 0x17, R3.reuse ;  /* 0x00000017ff087819 */ /* 0x100fe20000011603 */
[----:B------:R-:W-:Y:S01]  /*02a0*/  BSSY.RECONVERGENT B1, `(.L_x_2) ;  /* 0x0000064000017945 */ /* 0x000fe20003800200 */
[--C-:B------:R-:W-:Y:S01]  /*02b0*/  SHF.R.U32.HI R7, RZ, 0x17, R0.reuse ;  /* 0x00000017ff077819 */ /* 0x100fe20000011600 */
[----:B------:R-:W-:Y:S01]  /*02c0*/  IMAD.MOV.U32 R10, RZ, RZ, R0 ;  /* 0x000000ffff0a7224 */ /* 0x000fe200078e0000 */
[----:B------:R-:W-:Y:S01]  /*02d0*/  LOP3.LUT R9, R8, 0xff, RZ, 0xc0, !PT ;  /* 0x000000ff08097812 */ /* 0x000fe200078ec0ff */
[----:B------:R-:W-:Y:S01]  /*02e0*/  IMAD.MOV.U32 R11, RZ, RZ, R3 ;  /* 0x000000ffff0b7224 */ /* 0x000fe200078e0003 */
[----:B------:R-:W-:-:S03]  /*02f0*/  LOP3.LUT R8, R7, 0xff, RZ, 0xc0, !PT ;  /* 0x000000ff07087812 */ /* 0x000fc600078ec0ff */
[----:B------:R-:W-:Y:S02]  /*0300*/  VIADD R13, R9, 0xffffffff ;  /* 0xffffffff090d7836 */ /* 0x000fe40000000000 */
[----:B------:R-:W-:-:S03]  /*0310*/  VIADD R12, R8, 0xffffffff ;  /* 0xffffffff080c7836 */ /* 0x000fc60000000000 */
[----:B------:R-:W-:-:S04]  /*0320*/  ISETP.GT.U32.AND P0, PT, R13, 0xfd, PT ;  /* 0x000000fd0d00780c */ /* 0x000fc80003f04070 */
[----:B------:R-:W-:-:S13]  /*0330*/  ISETP.GT.U32.OR P0, PT, R12, 0xfd, P0 ;  /* 0x000000fd0c00780c */ /* 0x000fda0000704470 */
[----:B------:R-:W-:Y:S01]  /*0340*/  @!P0 IMAD.MOV.U32 R7, RZ, RZ, RZ ;  /* 0x000000ffff078224 */ /* 0x000fe200078e00ff */
[----:B------:R-:W-:Y:S06]  /*0350*/  @!P0 BRA `(.L_x_3) ;  /* 0x00000000005c8947 */ /* 0x000fec0003800000 */
[----:B------:R-:W-:Y:S02]  /*0360*/  FSETP.GTU.FTZ.AND P0, PT, |R0|, +INF , PT ;  /* 0x7f8000000000780b */ /* 0x000fe40003f1c200 */
[----:B------:R-:W-:-:S04]  /*0370*/  FSETP.GTU.FTZ.AND P1, PT, |R3|, +INF , PT ;  /* 0x7f8000000300780b */ /* 0x000fc80003f3c200 */
[----:B------:R-:W-:-:S13]  /*0380*/  PLOP3.LUT P0, PT, P0, P1, PT, 0xf8, 0x8f ;  /* 0x00000000008f781c */ /* 0x000fda0000703f70 */
[----:B------:R-:W-:Y:S05]  /*0390*/  @P0 BRA `(.L_x_4) ;  /* 0x00000004004c0947 */ /* 0x000fea0003800000 */
[----:B------:R-:W-:-:S13]  /*03a0*/  LOP3.LUT P0, RZ, R11, 0x7fffffff, R10, 0xc8, !PT ;  /* 0x7fffffff0bff7812 */ /* 0x000fda000780c80a */
[----:B------:R-:W-:Y:S05]  /*03b0*/  @!P0 BRA `(.L_x_5) ;  /* 0x00000004003c8947 */ /* 0x000fea0003800000 */
[C---:B------:R-:W-:Y:S02]  /*03c0*/  FSETP.NEU.FTZ.AND P2, PT, |R0|.reuse, +INF , PT ;  /* 0x7f8000000000780b */ /* 0x040fe40003f5d200 */
[----:B------:R-:W-:Y:S02]  /*03d0*/  FSETP.NEU.FTZ.AND P1, PT, |R3|, +INF , PT ;  /* 0x7f8000000300780b */ /* 0x000fe40003f3d200 */
[----:B------:R-:W-:-:S11]  /*03e0*/  FSETP.NEU.FTZ.AND P0, PT, |R0|, +INF , PT ;  /* 0x7f8000000000780b */ /* 0x000fd60003f1d200 */
[----:B------:R-:W-:Y:S05]  /*03f0*/  @!P1 BRA !P2, `(.L_x_5) ;  /* 0x00000004002c9947 */ /* 0x000fea0005000000 */
[----:B------:R-:W-:-:S04]  /*0400*/  LOP3.LUT P2, RZ, R10, 0x7fffffff, RZ, 0xc0, !PT ;  /* 0x7fffffff0aff7812 */ /* 0x000fc8000784c0ff */
[----:B------:R-:W-:-:S13]  /*0410*/  PLOP3.LUT P1, PT, P1, P2, PT, 0x2f, 0xf2 ;  /* 0x0000000000f2781c */ /* 0x000fda0000f24577 */
[----:B------:R-:W-:Y:S05]  /*0420*/  @P1 BRA `(.L_x_6) ;  /* 0x0000000400181947 */ /* 0x000fea0003800000 */
[----:B------:R-:W-:-:S04]  /*0430*/  LOP3.LUT P1, RZ, R11, 0x7fffffff, RZ, 0xc0, !PT ;  /* 0x7fffffff0bff7812 */ /* 0x000fc8000782c0ff */
[----:B------:R-:W-:-:S13]  /*0440*/  PLOP3.LUT P0, PT, P0, P1, PT, 0x2f, 0xf2 ;  /* 0x0000000000f2781c */ /* 0x000fda0000702577 */
[----:B------:R-:W-:Y:S05]  /*0450*/  @P0 BRA `(.L_x_7) ;  /* 0x0000000400000947 */ /* 0x000fea0003800000 */
[----:B------:R-:W-:Y:S02]  /*0460*/  ISETP.GE.AND P0, PT, R12, RZ, PT ;  /* 0x000000ff0c00720c */ /* 0x000fe40003f06270 */
[----:B------:R-:W-:-:S11]  /*0470*/  ISETP.GE.AND P1, PT, R13, RZ, PT ;  /* 0x000000ff0d00720c */ /* 0x000fd60003f26270 */
[----:B------:R-:W-:Y:S02]  /*0480*/  @P0 IMAD.MOV.U32 R7, RZ, RZ, RZ ;  /* 0x000000ffff070224 */ /* 0x000fe400078e00ff */
[----:B------:R-:W-:Y:S01]  /*0490*/  @!P0 FFMA R10, R0, 1.84467440737095516160e+19, RZ ;  /* 0x5f800000000a8823 */ /* 0x000fe200000000ff */
[----:B------:R-:W-:Y:S02]  /*04a0*/  @!P0 IMAD.MOV.U32 R7, RZ, RZ, -0x40 ;  /* 0xffffffc0ff078424 */ /* 0x000fe400078e00ff */
[----:B------:R-:W-:-:S03]  /*04b0*/  @!P1 FFMA R11, R3, 1.84467440737095516160e+19, RZ ;  /* 0x5f800000030b9823 */ /* 0x000fc600000000ff */
[----:B------:R-:W-:-:S07]  /*04c0*/  @!P1 IADD3 R7, PT, PT, R7, 0x40, RZ ;  /* 0x0000004007079810 */ /* 0x000fce0007ffe0ff */
.L_x_3:
[----:B------:R-:W-:Y:S01]  /*04d0*/  LEA R0, R9, 0xc0800000, 0x17 ;  /* 0xc080000009007811 */ /* 0x000fe200078eb8ff */
[----:B------:R-:W-:Y:S01]  /*04e0*/  VIADD R8, R8, 0xffffff81 ;  /* 0xffffff8108087836 */ /* 0x000fe20000000000 */
[----:B------:R-:W-:Y:S03]  /*04f0*/  BSSY.RECONVERGENT B2, `(.L_x_8) ;  /* 0x0000035000027945 */ /* 0x000fe60003800200 */
[----:B------:R-:W-:Y:S02]  /*0500*/  IMAD.IADD R11, R11, 0x1, -R0 ;  /* 0x000000010b0b7824 */ /* 0x000fe400078e0a00 */
[C---:B------:R-:W-:Y:S01]  /*0510*/  IMAD R0, R8.reuse, -0x800000, R10 ;  /* 0xff80000008007824 */ /* 0x040fe200078e020a */
[----:B------:R-:W-:Y:S01]  /*0520*/  IADD3 R8, PT, PT, R8, 0x7f, -R9 ;  /* 0x0000007f08087810 */ /* 0x000fe20007ffe809 */
[----:B------:R-:W0:Y:S01]  /*0530*/  MUFU.RCP R3, R11 ;  /* 0x0000000b00037308 */ /* 0x000e220000001000 */
[----:B------:R-:W-:-:S03]  /*0540*/  FADD.FTZ R13, -R11, -RZ ;  /* 0x800000ff0b0d7221 */ /* 0x000fc60000010100 */
[----:B------:R-:W-:Y:S02]  /*0550*/  IMAD.IADD R8, R8, 0x1, R7 ;  /* 0x0000000108087824 */ /* 0x000fe400078e0207 */
[----:B0-----:R-:W-:-:S04]  /*0560*/  FFMA R12, R3, R13, 1 ;  /* 0x3f800000030c7423 */ /* 0x001fc8000000000d */
[----:B------:R-:W-:-:S04]  /*0570*/  FFMA R12, R3, R12, R3 ;  /* 0x0000000c030c7223 */ /* 0x000fc80000000003 */
[----:B------:R-:W-:-:S04]  /*0580*/  FFMA R3, R0, R12, RZ ;  /* 0x0000000c00037223 */ /* 0x000fc800000000ff */
[----:B------:R-:W-:-:S04]  /*0590*/  FFMA R10, R13, R3, R0 ;  /* 0x000000030d0a7223 */ /* 0x000fc80000000000 */
[----:B------:R-:W-:-:S04]  /*05a0*/  FFMA R15, R12, R10, R3 ;  /* 0x0000000a0c0f7223 */ /* 0x000fc80000000003 */
[----:B------:R-:W-:-:S04]  /*05b0*/  FFMA R10, R13, R15, R0 ;  /* 0x0000000f0d0a7223 */ /* 0x000fc80000000000 */
[----:B------:R-:W-:-:S05]  /*05c0*/  FFMA R0, R12, R10, R15 ;  /* 0x0000000a0c007223 */ /* 0x000fca000000000f */
[----:B------:R-:W-:-:S04]  /*05d0*/  SHF.R.U32.HI R3, RZ, 0x17, R0 ;  /* 0x00000017ff037819 */ /* 0x000fc80000011600 */
[----:B------:R-:W-:-:S05]  /*05e0*/  LOP3.LUT R3, R3, 0xff, RZ, 0xc0, !PT ;  /* 0x000000ff03037812 */ /* 0x000fca00078ec0ff */
[----:B------:R-:W-:-:S04]  /*05f0*/  IMAD.IADD R9, R3, 0x1, R8 ;  /* 0x0000000103097824 */ /* 0x000fc800078e0208 */
[----:B------:R-:W-:-:S05]  /*0600*/  VIADD R3, R9, 0xffffffff ;  /* 0xffffffff09037836 */ /* 0x000fca0000000000 */
[----:B------:R-:W-:-:S13]  /*0610*/  ISETP.GE.U32.AND P0, PT, R3, 0xfe, PT ;  /* 0x000000fe0300780c */ /* 0x000fda0003f06070 */
[----:B------:R-:W-:Y:S05]  /*0620*/  @!P0 BRA `(.L_x_9) ;  /* 0x0000000000808947 */ /* 0x000fea0003800000 */
[----:B------:R-:W-:-:S13]  /*0630*/  ISETP.GT.AND P0, PT, R9, 0xfe, PT ;  /* 0x000000fe0900780c */ /* 0x000fda0003f04270 */
[----:B------:R-:W-:Y:S05]  /*0640*/  @P0 BRA `(.L_x_10) ;  /* 0x00000000006c0947 */ /* 0x000fea0003800000 */
[----:B------:R-:W-:-:S13]  /*0650*/  ISETP.GE.AND P0, PT, R9, 0x1, PT ;  /* 0x000000010900780c */ /* 0x000fda0003f06270 */
[----:B------:R-:W-:Y:S05]  /*0660*/  @P0 BRA `(.L_x_11) ;  /* 0x0000000000740947 */ /* 0x000fea0003800000 */
[----:B------:R-:W-:Y:S02]  /*0670*/  ISETP.GE.AND P0, PT, R9, -0x18, PT ;  /* 0xffffffe80900780c */ /* 0x000fe40003f06270 */
[----:B------:R-:W-:-:S11]  /*0680*/  LOP3.LUT R0, R0, 0x80000000, RZ, 0xc0, !PT ;  /* 0x8000000000007812 */ /* 0x000fd600078ec0ff */
[----:B------:R-:W-:Y:S05]  /*0690*/  @!P0 BRA `(.L_x_11) ;  /* 0x0000000000688947 */ /* 0x000fea0003800000 */
[CCC-:B------:R-:W-:Y:S01]  /*06a0*/  FFMA.RZ R3, R12.reuse, R10.reuse, R15.reuse ;  /* 0x0000000a0c037223 */ /* 0x1c0fe2000000c00f */
[CCC-:B------:R-:W-:Y:S01]  /*06b0*/  FFMA.RM R8, R12.reuse, R10.reuse, R15.reuse ;  /* 0x0000000a0c087223 */ /* 0x1c0fe2000000400f */
[C---:B------:R-:W-:Y:S02]  /*06c0*/  ISETP.NE.AND P2, PT, R9.reuse, RZ, PT ;  /* 0x000000ff0900720c */ /* 0x040fe40003f45270 */
[----:B------:R-:W-:Y:S02]  /*06d0*/  ISETP.NE.AND P1, PT, R9, RZ, PT ;  /* 0x000000ff0900720c */ /* 0x000fe40003f25270 */
[----:B------:R-:W-:Y:S01]  /*06e0*/  LOP3.LUT R7, R3, 0x7fffff, RZ, 0xc0, !PT ;  /* 0x007fffff03077812 */ /* 0x000fe200078ec0ff */
[----:B------:R-:W-:Y:S01]  /*06f0*/  FFMA.RP R3, R12, R10, R15 ;  /* 0x0000000a0c037223 */ /* 0x000fe2000000800f */
[----:B------:R-:W-:Y:S01]  /*0700*/  IADD3 R10, PT, PT, R9, 0x20, RZ ;  /* 0x00000020090a7810 */ /* 0x000fe20007ffe0ff */
[----:B------:R-:W-:Y:S01]  /*0710*/  IMAD.MOV R9, RZ, RZ, -R9 ;  /* 0x000000ffff097224 */ /* 0x000fe200078e0a09 */
[----:B------:R-:W-:-:S02]  /*0720*/  LOP3.LUT R7, R7, 0x800000, RZ, 0xfc, !PT ;  /* 0x0080000007077812 */ /* 0x000fc400078efcff */
[----:B------:R-:W-:Y:S02]  /*0730*/  FSETP.NEU.FTZ.AND P0, PT, R3, R8, PT ;  /* 0x000000080300720b */ /* 0x000fe40003f1d000 */
[----:B------:R-:W-:Y:S02]  /*0740*/  SHF.L.U32 R10, R7, R10, RZ ;  /* 0x0000000a070a7219 */ /* 0x000fe400000006ff */
[----:B------:R-:W-:Y:S02]  /*0750*/  SEL R8, R9, RZ, P2 ;  /* 0x000000ff09087207 */ /* 0x000fe40001000000 */
[----:B------:R-:W-:Y:S02]  /*0760*/  ISETP.NE.AND P1, PT, R10, RZ, P1 ;  /* 0x000000ff0a00720c */ /* 0x000fe40000f25270 */
[----:B------:R-:W-:Y:S02]  /*0770*/  SHF.R.U32.HI R8, RZ, R8, R7 ;  /* 0x00000008ff087219 */ /* 0x000fe40000011607 */
[----:B------:R-:W-:-:S02]  /*0780*/  PLOP3.LUT P0, PT, P0, P1, PT, 0xf8, 0x8f ;  /* 0x00000000008f781c */ /* 0x000fc40000703f70 */
[----:B------:R-:W-:Y:S02]  /*0790*/  SHF.R.U32.HI R10, RZ, 0x1, R8 ;  /* 0x00000001ff0a7819 */ /* 0x000fe40000011608 */
[----:B------:R-:W-:-:S04]  /*07a0*/  SEL R3, RZ, 0x1, !P0 ;  /* 0x00000001ff037807 */ /* 0x000fc80004000000 */
[----:B------:R-:W-:-:S04]  /*07b0*/  LOP3.LUT R3, R3, 0x1, R10, 0xf8, !PT ;  /* 0x0000000103037812 */ /* 0x000fc800078ef80a */
[----:B------:R-:W-:-:S05]  /*07c0*/  LOP3.LUT R3, R3, R8, RZ, 0xc0, !PT ;  /* 0x0000000803037212 */ /* 0x000fca00078ec0ff */
[----:B------:R-:W-:-:S05]  /*07d0*/  IMAD.IADD R3, R10, 0x1, R3 ;  /* 0x000000010a037824 */ /* 0x000fca00078e0203 */
[----:B------:R-:W-:Y:S01]  /*07e0*/  LOP3.LUT R0, R3, R0, RZ, 0xfc, !PT ;  /* 0x0000000003007212 */ /* 0x000fe200078efcff */
[----:B------:R-:W-:Y:S06]  /*07f0*/  BRA `(.L_x_11) ;  /* 0x0000000000107947 */ /* 0x000fec0003800000 */
.L_x_10:
[----:B------:R-:W-:-:S04]  /*0800*/  LOP3.LUT R0, R0, 0x80000000, RZ, 0xc0, !PT ;  /* 0x8000000000007812 */ /* 0x000fc800078ec0ff */
[----:B------:R-:W-:Y:S01]  /*0810*/  LOP3.LUT R0, R0, 0x7f800000, RZ, 0xfc, !PT ;  /* 0x7f80000000007812 */ /* 0x000fe200078efcff */
[----:B------:R-:W-:Y:S06]  /*0820*/  BRA `(.L_x_11) ;  /* 0x0000000000047947 */ /* 0x000fec0003800000 */
.L_x_9:
[----:B------:R-:W-:-:S07]  /*0830*/  IMAD R0, R8, 0x800000, R0 ;  /* 0x0080000008007824 */ /* 0x000fce00078e0200 */
.L_x_11:
[----:B------:R-:W-:Y:S05]  /*0840*/  BSYNC.RECONVERGENT B2 ;  /* 0x0000000000027941 */ /* 0x000fea0003800200 */
.L_x_8:
[----:B------:R-:W-:Y:S05]  /*0850*/  BRA `(.L_x_12) ;  /* 0x0000000000207947 */ /* 0x000fea0003800000 */
.L_x_7:
[----:B------:R-:W-:-:S04]  /*0860*/  LOP3.LUT R0, R11, 0x80000000, R10, 0x48, !PT ;  /* 0x800000000b007812 */ /* 0x000fc800078e480a */
[----:B------:R-:W-:Y:S01]  /*0870*/  LOP3.LUT R0, R0, 0x7f800000, RZ, 0xfc, !PT ;  /* 0x7f80000000007812 */ /* 0x000fe200078efcff */
[----:B------:R-:W-:Y:S06]  /*0880*/  BRA `(.L_x_12) ;  /* 0x0000000000147947 */ /* 0x000fec0003800000 */
.L_x_6:
[----:B------:R-:W-:Y:S01]  /*0890*/  LOP3.LUT R0, R11, 0x80000000, R10, 0x48, !PT ;  /* 0x800000000b007812 */ /* 0x000fe200078e480a */
[----:B------:R-:W-:Y:S06]  /*08a0*/  BRA `(.L_x_12) ;  /* 0x00000000000c7947 */ /* 0x000fec0003800000 */
.L_x_5:
[----:B------:R-:W0:Y:S01]  /*08b0*/  MUFU.RSQ R0, -QNAN ;  /* 0xffc0000000007908 */ /* 0x000e220000001400 */
[----:B------:R-:W-:Y:S05]  /*08c0*/  BRA `(.L_x_12) ;  /* 0x0000000000047947 */ /* 0x000fea0003800000 */
.L_x_4:
[----:B------:R-:W-:-:S07]  /*08d0*/  FADD.FTZ R0, R0, R3 ;  /* 0x0000000300007221 */ /* 0x000fce0000010000 */
.L_x_12:
[----:B------:R-:W-:Y:S05]  /*08e0*/  BSYNC.RECONVERGENT B1 ;  /* 0x0000000000017941 */ /* 0x000fea0003800200 */
.L_x_2:
[----:B------:R-:W-:-:S04]  /*08f0*/  IMAD.MOV.U32 R7, RZ, RZ, 0x0 ;  /* 0x00000000ff077424 */ /* 0x000fc800078e00ff */
[----:B0-----:R-:W-:Y:S05]  /*0900*/  RET.REL.NODEC R6 `(_Z13swiglu_kernelPfPKfi) ;  /* 0xfffffff406bc7950 */ /* 0x001fea0003c3ffff */
.L_x_13:
[----:B------:R-:W-:-:S00]  /*0910*/  BRA `(.L_x_13) ;  /* 0xfffffffc00fc7947 */ /* 0x000fc0000383ffff */
[----:B------:R-:W-:-:S00]  /*0920*/  NOP ;  /* 0x0000000000007918 */ /* 0x000fc00000000000 */
        /* <DEDUP_REMOVED lines=13> */
.L_x_14:


//--------------------- .nv.shared.reserved.0     --------------------------
	.section	.nv.shared.reserved.0,"aw",@nobits
	.weak		__nv_reservedSMEM_offset_0_alias
	.size		__nv_reservedSMEM_offset_0_alias, 0, 64
	.other		__nv_reservedSMEM_offset_0_alias,@"STO_CUDA_RESERVED_SHARED STV_DEFAULT"
__nv_reservedSMEM_offset_0_alias:
	.zero		0
	.zero		64


//--------------------- .nv.constant0._Z13swiglu_kernelPfPKfi --------------------------
	.section	.nv.constant0._Z13swiglu_kernelPfPKfi,"a",@progbits
	.sectionflags	@""
	.align	4
.nv.constant0._Z13swiglu_kernelPfPKfi:
	.zero		916


//--------------------- SYMBOLS --------------------------

	.type		.nv.reservedSmem.offset0,@object
	.size		.nv.reservedSmem.offset0,0x4
